	.headerflags	@"EF_CUDA_TEXMODE_UNIFIED EF_CUDA_64BIT_ADDRESS EF_CUDA_SM89 EF_CUDA_VIRTUAL_SM(EF_CUDA_SM89)"
	.elftype	@"ET_EXEC"


//--------------------- .nv.info                  --------------------------
	.section	.nv.info,"",@"SHT_CUDA_INFO"
	.align	4


	//----- nvinfo : EIATTR_REGCOUNT
	.align		4
        /*0000*/ 	.byte	0x04, 0x2f
        /*0002*/ 	.short	(.L_1 - .L_0)
	.align		4
.L_0:
        /*0004*/ 	.word	index@(triton_per_fused_add_expand_mul_neg_pow_select_sum_unsqueeze_41)
        /*0008*/ 	.word	0x00000013


	//----- nvinfo : EIATTR_FRAME_SIZE
	.align		4
.L_1:
        /*000c*/ 	.byte	0x04, 0x11
        /*000e*/ 	.short	(.L_3 - .L_2)
	.align		4
.L_2:
        /*0010*/ 	.word	index@(triton_per_fused_add_expand_mul_neg_pow_select_sum_unsqueeze_41)
        /*0014*/ 	.word	0x00000000


	//----- nvinfo : EIATTR_MIN_STACK_SIZE
	.align		4
.L_3:
        /*0018*/ 	.byte	0x04, 0x12
        /*001a*/ 	.short	(.L_5 - .L_4)
	.align		4
.L_4:
        /*001c*/ 	.word	index@(triton_per_fused_add_expand_mul_neg_pow_select_sum_unsqueeze_41)
        /*0020*/ 	.word	0x00000000
.L_5:


//--------------------- .nv.info.triton_per_fused_add_expand_mul_neg_pow_select_sum_unsqueeze_41 --------------------------
	.section	.nv.info.triton_per_fused_add_expand_mul_neg_pow_select_sum_unsqueeze_41,"",@"SHT_CUDA_INFO"
	.sectionflags	@""
	.align	4


	//----- nvinfo : EIATTR_CUDA_API_VERSION
	.align		4
        /*0000*/ 	.byte	0x04, 0x37
        /*0002*/ 	.short	(.L_7 - .L_6)
.L_6:
        /*0004*/ 	.word	0x00000080


	//----- nvinfo : EIATTR_PARAM_CBANK
	.align		4
.L_7:
        /*0008*/ 	.byte	0x04, 0x0a
        /*000a*/ 	.short	(.L_9 - .L_8)
	.align		4
.L_8:
        /*000c*/ 	.word	index@(.nv.constant0.triton_per_fused_add_expand_mul_neg_pow_select_sum_unsqueeze_41)
        /*0010*/ 	.short	0x0160
        /*0012*/ 	.short	0x0030


	//----- nvinfo : EIATTR_CBANK_PARAM_SIZE
	.align		4
.L_9:
        /*0014*/ 	.byte	0x03, 0x19
        /*0016*/ 	.short	0x0030


	//----- nvinfo : EIATTR_KPARAM_INFO
	.align		4
        /*0018*/ 	.byte	0x04, 0x17
        /*001a*/ 	.short	(.L_11 - .L_10)
.L_10:
        /*001c*/ 	.word	0x00000000
        /*0020*/ 	.short	0x0005
        /*0022*/ 	.short	0x0028
        /*0024*/ 	.byte	0x00, 0xf4, 0x21, 0x00


	//----- nvinfo : EIATTR_KPARAM_INFO
	.align		4
.L_11:
        /*0028*/ 	.byte	0x04, 0x17
        /*002a*/ 	.short	(.L_13 - .L_12)
.L_12:
        /*002c*/ 	.word	0x00000000
        /*0030*/ 	.short	0x0004
        /*0032*/ 	.short	0x0020
        /*0034*/ 	.byte	0x00, 0xf0, 0x11, 0x00


	//----- nvinfo : EIATTR_KPARAM_INFO
	.align		4
.L_13:
        /*0038*/ 	.byte	0x04, 0x17
        /*003a*/ 	.short	(.L_15 - .L_14)
.L_14:
        /*003c*/ 	.word	0x00000000
        /*0040*/ 	.short	0x0003
        /*0042*/ 	.short	0x0018
        /*0044*/ 	.byte	0x00, 0xf4, 0x21, 0x00


	//----- nvinfo : EIATTR_KPARAM_INFO
	.align		4
.L_15:
        /*0048*/ 	.byte	0x04, 0x17
        /*004a*/ 	.short	(.L_17 - .L_16)
.L_16:
        /*004c*/ 	.word	0x00000000
        /*0050*/ 	.short	0x0002
        /*0052*/ 	.short	0x0010
        /*0054*/ 	.byte	0x00, 0xf4, 0x21, 0x00


	//----- nvinfo : EIATTR_KPARAM_INFO
	.align		4
.L_17:
        /*0058*/ 	.byte	0x04, 0x17
        /*005a*/ 	.short	(.L_19 - .L_18)
.L_18:
        /*005c*/ 	.word	0x00000000
        /*0060*/ 	.short	0x0001
        /*0062*/ 	.short	0x0008
        /*0064*/ 	.byte	0x00, 0xf4, 0x21, 0x00


	//----- nvinfo : EIATTR_KPARAM_INFO
	.align		4
.L_19:
        /*0068*/ 	.byte	0x04, 0x17
        /*006a*/ 	.short	(.L_21 - .L_20)
.L_20:
        /*006c*/ 	.word	0x00000000
        /*0070*/ 	.short	0x0000
        /*0072*/ 	.short	0x0000
        /*0074*/ 	.byte	0x00, 0xf4, 0x21, 0x00


	//----- nvinfo : EIATTR_MAXREG_COUNT
	.align		4
.L_21:
        /*0078*/ 	.byte	0x03, 0x1b
        /*007a*/ 	.short	0x00ff


	//----- nvinfo : EIATTR_COOP_GROUP_MASK_REGIDS
	.align		4
        /*007c*/ 	.byte	0x04, 0x29
        /*007e*/ 	.short	(.L_23 - .L_22)


	//   ....[0]....
.L_22:
        /*0080*/ 	.word	0xffffffff


	//   ....[1]....
        /*0084*/ 	.word	0xffffffff


	//   ....[2]....
        /*0088*/ 	.word	0xffffffff


	//   ....[3]....
        /*008c*/ 	.word	0xffffffff


	//   ....[4]....
        /*0090*/ 	.word	0xffffffff


	//   ....[5]....
        /*0094*/ 	.word	0xffffffff


	//----- nvinfo : EIATTR_COOP_GROUP_INSTR_OFFSETS
	.align		4
.L_23:
        /*0098*/ 	.byte	0x04, 0x28
        /*009a*/ 	.short	(.L_25 - .L_24)


	//   ....[0]....
.L_24:
        /*009c*/ 	.word	0x00000110


	//   ....[1]....
        /*00a0*/ 	.word	0x00000130


	//   ....[2]....
        /*00a4*/ 	.word	0x00000150


	//   ....[3]....
        /*00a8*/ 	.word	0x00000170


	//   ....[4]....
        /*00ac*/ 	.word	0x00000190


	//   ....[5]....
        /*00b0*/ 	.word	0x00000230


	//----- nvinfo : EIATTR_EXIT_INSTR_OFFSETS
	.align		4
.L_25:
        /*00b4*/ 	.byte	0x04, 0x1c
        /*00b6*/ 	.short	(.L_27 - .L_26)


	//   ....[0]....
.L_26:
        /*00b8*/ 	.word	0x00000300


	//----- nvinfo : EIATTR_REQNTID
	.align		4
.L_27:
        /*00bc*/ 	.byte	0x04, 0x10
        /*00be*/ 	.short	(.L_29 - .L_28)
.L_28:
        /*00c0*/ 	.word	0x00000040
        /*00c4*/ 	.word	0x00000001
        /*00c8*/ 	.word	0x00000001
.L_29:


//--------------------- .nv.callgraph             --------------------------
	.section	.nv.callgraph,"",@"SHT_CUDA_CALLGRAPH"
	.align	4
	.sectionentsize	8
	.align		4
        /*0000*/ 	.word	0x00000000
	.align		4
        /*0004*/ 	.word	0xffffffff
	.align		4
        /*0008*/ 	.word	0x00000000
	.align		4
        /*000c*/ 	.word	0xfffffffe
	.align		4
        /*0010*/ 	.word	0x00000000
	.align		4
        /*0014*/ 	.word	0xfffffffd
	.align		4
        /*0018*/ 	.word	0x00000000
	.align		4
        /*001c*/ 	.word	0xfffffffc


//--------------------- .nv.rel.action            --------------------------
	.section	.nv.rel.action,"",@"SHT_CUDA_RELOCINFO"
	.align	8
	.sectionentsize	8
        /*0000*/ 	.byte	0x73, 0x00, 0x00, 0x00, 0x00, 0x00, 0x00, 0x00, 0x00, 0x00, 0x00, 0x11, 0x25, 0x00, 0x05, 0x36


//--------------------- .nv.constant0.triton_per_fused_add_expand_mul_neg_pow_select_sum_unsqueeze_41 --------------------------
	.section	.nv.constant0.triton_per_fused_add_expand_mul_neg_pow_select_sum_unsqueeze_41,"a",@progbits
	.sectionflags	@""
	.align	4
.nv.constant0.triton_per_fused_add_expand_mul_neg_pow_select_sum_unsqueeze_41:
	.zero		400


//--------------------- .text.triton_per_fused_add_expand_mul_neg_pow_select_sum_unsqueeze_41 --------------------------
	.section	.text.triton_per_fused_add_expand_mul_neg_pow_select_sum_unsqueeze_41,"ax",@progbits
	.sectionflags	@"SHF_BARRIERS=1"
	.sectioninfo	@"SHI_REGISTERS=19"
	.align	128
        .global         triton_per_fused_add_expand_mul_neg_pow_select_sum_unsqueeze_41
        .type           triton_per_fused_add_expand_mul_neg_pow_select_sum_unsqueeze_41,@function
        .size           triton_per_fused_add_expand_mul_neg_pow_select_sum_unsqueeze_41,(.L_x_1 - triton_per_fused_add_expand_mul_neg_pow_select_sum_unsqueeze_41)
        .other          triton_per_fused_add_expand_mul_neg_pow_select_sum_unsqueeze_41,@"STO_CUDA_ENTRY STV_DEFAULT"
triton_per_fused_add_expand_mul_neg_pow_select_sum_unsqueeze_41:
.text.triton_per_fused_add_expand_mul_neg_pow_select_sum_unsqueeze_41:
[----:B------:R-:W-:Y:S02]  /*0000*/  MOV R1, c[0x0][0x28] ;  /* 0x00000a0000017a02 */ /* 0x000fe40000000f00 */
[----:B------:R-:W0:Y:S01]  /*0010*/  S2R R16, SR_TID.X ;  /* 0x0000000000107919 */ /* 0x000e220000002100 */
[----:B------:R-:W-:Y:S01]  /*0020*/  MOV R3, 0x4 ;  /* 0x0000000400037802 */ /* 0x000fe20000000f00 */
[----:B------:R-:W-:Y:S01]  /*0030*/  ULDC.64 UR4, c[0x0][0x118] ;  /* 0x0000460000047ab9 */ /* 0x000fe20000000a00 */
[----:B0-----:R-:W-:-:S05]  /*0040*/  LOP3.LUT R2, R16, 0x3f, RZ, 0xc0, !PT ;  /* 0x0000003f10027812 */ /* 0x001fca00078ec0ff */
[----:B------:R-:W-:-:S04]  /*0050*/  IMAD.WIDE.U32 R4, R2, R3, c[0x0][0x168] ;  /* 0x00005a0002047625 */ /* 0x000fc800078e0003 */
[CC--:B------:R-:W-:Y:S02]  /*0060*/  IMAD.WIDE.U32 R6, R2.reuse, R3.reuse, c[0x0][0x170] ;  /* 0x00005c0002067625 */ /* 0x0c0fe400078e0003 */
[----:B------:R-:W2:Y:S04]  /*0070*/  LDG.E R4, [R4.64] ;  /* 0x0000000404047981 */ /* 0x000ea8000c1e1900 */
[----:B------:R-:W2:Y:S01]  /*0080*/  LDG.E R7, [R6.64+0x500] ;  /* 0x0005000406077981 */ /* 0x000ea2000c1e1900 */
[----:B------:R-:W-:Y:S01]  /*0090*/  MOV R8, c[0x0][0x178] ;  /* 0x00005e0000087a02 */ /* 0x000fe20000000f00 */
[----:B------:R-:W-:Y:S01]  /*00a0*/  IMAD.WIDE.U32 R2, R2, R3, c[0x0][0x160] ;  /* 0x0000580002027625 */ /* 0x000fe200078e0003 */
[----:B------:R-:W-:-:S04]  /*00b0*/  MOV R9, c[0x0][0x17c] ;  /* 0x00005f0000097a02 */ /* 0x000fc80000000f00 */
[----:B------:R-:W3:Y:S04]  /*00c0*/  LDG.E R11, [R2.64] ;  /* 0x00000004020b7981 */ /* 0x000ee8000c1e1900 */
[----:B------:R0:W4:Y:S01]  /*00d0*/  LDG.E R8, [R8.64] ;  /* 0x0000000408087981 */ /* 0x000122000c1e1900 */
[C---:B------:R-:W-:Y:S02]  /*00e0*/  LOP3.LUT P0, RZ, R16.reuse, 0x1f, RZ, 0xc0, !PT ;  /* 0x0000001f10ff7812 */ /* 0x040fe4000780c0ff */
[----:B------:R-:W-:Y:S01]  /*00f0*/  ISETP.GE.AND P1, PT, R16, 0x2, PT ;  /* 0x000000021000780c */ /* 0x000fe20003f26270 */
[----:B--2---:R-:W-:-:S05]  /*0100*/  FMUL R0, R4, R7 ;  /* 0x0000000704007220 */ /* 0x004fca0000400000 */
[----:B------:R-:W1:Y:S02]  /*0110*/  SHFL.BFLY PT, R13, R0, 0x10, 0x1f ;  /* 0x0e001f00000d7f89 */ /* 0x000e6400000e0000 */
[----:B-1----:R-:W-:-:S05]  /*0120*/  FFMA R13, R4, R7, R13 ;  /* 0x00000007040d7223 */ /* 0x002fca000000000d */
[----:B------:R-:W1:Y:S02]  /*0130*/  SHFL.BFLY PT, R10, R13, 0x8, 0x1f ;  /* 0x0d001f000d0a7f89 */ /* 0x000e6400000e0000 */
[----:B-1----:R-:W-:-:S05]  /*0140*/  FADD R10, R13, R10 ;  /* 0x0000000a0d0a7221 */ /* 0x002fca0000000000 */
[----:B------:R-:W1:Y:S02]  /*0150*/  SHFL.BFLY PT, R5, R10, 0x4, 0x1f ;  /* 0x0c801f000a057f89 */ /* 0x000e6400000e0000 */
[----:B-1----:R-:W-:-:S05]  /*0160*/  FADD R5, R10, R5 ;  /* 0x000000050a057221 */ /* 0x002fca0000000000 */
[----:B------:R-:W1:Y:S02]  /*0170*/  SHFL.BFLY PT, R6, R5, 0x2, 0x1f ;  /* 0x0c401f0005067f89 */ /* 0x000e6400000e0000 */
[----:B-1----:R-:W-:-:S05]  /*0180*/  FADD R6, R5, R6 ;  /* 0x0000000605067221 */ /* 0x002fca0000000000 */
[----:B0-----:R-:W0:Y:S01]  /*0190*/  SHFL.BFLY PT, R9, R6, 0x1, 0x1f ;  /* 0x0c201f0006097f89 */ /* 0x001e2200000e0000 */
[----:B------:R-:W-:-:S04]  /*01a0*/  SHF.R.U32.HI R0, RZ, 0x3, R16 ;  /* 0x00000003ff007819 */ /* 0x000fc80000011610 */
[----:B------:R-:W-:Y:S01]  /*01b0*/  LOP3.LUT R12, R0, 0x4, RZ, 0xc0, !PT ;  /* 0x00000004000c7812 */ /* 0x000fe200078ec0ff */
[----:B0-----:R-:W-:-:S05]  /*01c0*/  FADD R9, R6, R9 ;  /* 0x0000000906097221 */ /* 0x001fca0000000000 */
[----:B------:R-:W-:Y:S04]  /*01d0*/  @!P0 STS [R12], R9 ;  /* 0x000000090c008388 */ /* 0x000fe80000000800 */
[----:B------:R-:W-:Y:S06]  /*01e0*/  BAR.SYNC.DEFER_BLOCKING 0x0 ;  /* 0x0000000000007b1d */ /* 0x000fec0000010000 */
[----:B------:R-:W0:Y:S01]  /*01f0*/  @!P1 LDS R14, [R16.X4] ;  /* 0x00000000100e9984 */ /* 0x000e220000004800 */
[----:B------:R-:W-:-:S04]  /*0200*/  LOP3.LUT R0, R16, 0x1, RZ, 0xc0, !PT ;  /* 0x0000000110007812 */ /* 0x000fc800078ec0ff */
[----:B------:R-:W-:-:S04]  /*0210*/  ISETP.NE.U32.AND P0, PT, R0, 0x1, PT ;  /* 0x000000010000780c */ /* 0x000fc80003f05070 */
[----:B------:R-:W-:Y:S01]  /*0220*/  ISETP.LT.AND P0, PT, R16, 0x2, P0 ;  /* 0x000000021000780c */ /* 0x000fe20000701270 */
[----:B0-----:R-:W0:Y:S02]  /*0230*/  SHFL.BFLY PT, R5, R14, 0x1, 0x1f ;  /* 0x0c201f000e057f89 */ /* 0x001e2400000e0000 */
[----:B0-----:R-:W-:-:S10]  /*0240*/  FADD R5, R14, R5 ;  /* 0x000000050e057221 */ /* 0x001fd40000000000 */
[----:B------:R-:W-:Y:S04]  /*0250*/  @P0 STS [R16.X4], R5 ;  /* 0x0000000510000388 */ /* 0x000fe80000004800 */
[----:B------:R-:W-:Y:S06]  /*0260*/  BAR.SYNC.DEFER_BLOCKING 0x0 ;  /* 0x0000000000007b1d */ /* 0x000fec0000010000 */
[----:B------:R-:W0:Y:S01]  /*0270*/  LDS R0, [RZ] ;  /* 0x00000000ff007984 */ /* 0x000e220000000800 */
[C---:B----4-:R-:W-:Y:S01]  /*0280*/  FADD R6, R8.reuse, R8 ;  /* 0x0000000808067221 */ /* 0x050fe20000000000 */
[----:B------:R-:W-:Y:S01]  /*0290*/  FMUL R9, R8, R8 ;  /* 0x0000000808097220 */ /* 0x000fe20000400000 */
[----:B------:R-:W-:-:S02]  /*02a0*/  FADD R7, R7, R7 ;  /* 0x0000000707077221 */ /* 0x000fc40000000000 */
[----:B---3--:R-:W-:Y:S01]  /*02b0*/  FFMA R6, R4, R6, R11 ;  /* 0x0000000604067223 */ /* 0x008fe2000000000b */
[----:B0-----:R-:W-:-:S04]  /*02c0*/  FFMA R0, R0, -2, RZ ;  /* 0xc000000000007823 */ /* 0x001fc800000000ff */
[----:B------:R-:W-:-:S04]  /*02d0*/  FMUL R9, R0, R9 ;  /* 0x0000000900097220 */ /* 0x000fc80000400000 */
[----:B------:R-:W-:-:S05]  /*02e0*/  FFMA R7, R9, R7, R6 ;  /* 0x0000000709077223 */ /* 0x000fca0000000006 */
[----:B------:R-:W-:Y:S01]  /*02f0*/  STG.E [R2.64], R7 ;  /* 0x0000000702007986 */ /* 0x000fe2000c101904 */
[----:B------:R-:W-:Y:S05]  /*0300*/  EXIT ;  /* 0x000000000000794d */ /* 0x000fea0003800000 */
.L_x_0:
[----:B------:R-:W-:-:S00]  /*0310*/  BRA `(.L_x_0) ;  /* 0xfffffff000007947 */ /* 0x000fc0000383ffff */
[----:B------:R-:W-:-:S00]  /*0320*/  NOP ;  /* 0x0000000000007918 */ /* 0x000fc00000000000 */
        /* <DEDUP_REMOVED lines=13> */
.L_x_1:


//--------------------- .nv.shared.triton_per_fused_add_expand_mul_neg_pow_select_sum_unsqueeze_41 --------------------------
	.section	.nv.shared.triton_per_fused_add_expand_mul_neg_pow_select_sum_unsqueeze_41,"aw",@nobits
	.sectionflags	@""
	.align	16
